//
// Generated by NVIDIA NVVM Compiler
//
// Compiler Build ID: CL-36424714
// Cuda compilation tools, release 13.0, V13.0.88
// Based on NVVM 20.0.0
//

.version 9.0
.target sm_100
.address_size 64

	// .globl	_Z3fooPfS_S_

.visible .entry _Z3fooPfS_S_(
	.param .u64 .ptr .align 1 _Z3fooPfS_S__param_0,
	.param .u64 .ptr .align 1 _Z3fooPfS_S__param_1,
	.param .u64 .ptr .align 1 _Z3fooPfS_S__param_2
)
{
	.reg .pred 	%p<2>;
	.reg .b32 	%r<6>;
	.reg .b32 	%f<10>;
	.reg .b64 	%rd<20>;

	ld.param.u64 	%rd1, [_Z3fooPfS_S__param_0];
	ld.param.u64 	%rd2, [_Z3fooPfS_S__param_1];
	ld.param.u64 	%rd3, [_Z3fooPfS_S__param_2];
	mov.u32 	%r2, %ntid.x;
	mov.u32 	%r3, %ctaid.x;
	mov.u32 	%r4, %tid.x;
	mad.lo.s32 	%r1, %r2, %r3, %r4;
	setp.gt.u32 	%p1, %r1, 31;
	@%p1 bra 	$L__BB0_2;
	cvta.to.global.u64 	%rd13, %rd1;
	cvta.to.global.u64 	%rd14, %rd2;
	cvta.to.global.u64 	%rd15, %rd3;
	shl.b32 	%r5, %r1, 10;
	mul.wide.u32 	%rd16, %r5, 4;
	add.s64 	%rd4, %rd1, %rd16;
	// begin inline asm
	prefetch.global.L2 [%rd4];
	// end inline asm
	add.s64 	%rd5, %rd2, %rd16;
	// begin inline asm
	prefetch.global.L2 [%rd5];
	// end inline asm
	add.s64 	%rd6, %rd3, %rd16;
	// begin inline asm
	prefetch.global.L2 [%rd6];
	// end inline asm
	add.s64 	%rd17, %rd13, %rd16;
	ld.global.f32 	%f1, [%rd17];
	add.s64 	%rd18, %rd14, %rd16;
	ld.global.f32 	%f2, [%rd18];
	add.f32 	%f3, %f1, %f2;
	add.s64 	%rd19, %rd15, %rd16;
	st.global.f32 	[%rd19], %f3;
	add.s64 	%rd7, %rd4, 131072;
	// begin inline asm
	prefetch.global.L2 [%rd7];
	// end inline asm
	add.s64 	%rd8, %rd5, 131072;
	// begin inline asm
	prefetch.global.L2 [%rd8];
	// end inline asm
	add.s64 	%rd9, %rd6, 131072;
	// begin inline asm
	prefetch.global.L2 [%rd9];
	// end inline asm
	ld.global.f32 	%f4, [%rd17+131072];
	ld.global.f32 	%f5, [%rd18+131072];
	add.f32 	%f6, %f4, %f5;
	st.global.f32 	[%rd19+131072], %f6;
	add.s64 	%rd10, %rd4, 262144;
	// begin inline asm
	prefetch.global.L2 [%rd10];
	// end inline asm
	add.s64 	%rd11, %rd5, 262144;
	// begin inline asm
	prefetch.global.L2 [%rd11];
	// end inline asm
	add.s64 	%rd12, %rd6, 262144;
	// begin inline asm
	prefetch.global.L2 [%rd12];
	// end inline asm
	ld.global.f32 	%f7, [%rd17+262144];
	ld.global.f32 	%f8, [%rd18+262144];
	add.f32 	%f9, %f7, %f8;
	st.global.f32 	[%rd19+262144], %f9;
$L__BB0_2:
	ret;

}


// ===== COMPILED SASS (sm_100) =====

	.target	sm_100

	.elftype	@"ET_EXEC"


//--------------------- .note.nv.tkinfo           --------------------------
	.section	.note.nv.tkinfo,"",@"SHT_NOTE"
	.sectionflags	@"SHF_NOTE_NV_TKINFO"
	.tkinfo
        /*0018*/ 	.word	0x00000002
        /*0030*/ 	.string	""
        /*0030*/ 	.string	"ptxas"
        /*0030*/ 	.string	"Cuda compilation tools, release 13.0, V13.0.88"
        /*0030*/ 	.string	"Build cuda_13.0.r13.0/compiler.36424714_0"
        /*0030*/ 	.string	"-arch sm_100 -m 64 "



//--------------------- .note.nv.cuinfo           --------------------------
	.section	.note.nv.cuinfo,"",@"SHT_NOTE"
	.sectionflags	@"SHF_NOTE_NV_CUINFO"
        /*0018*/ 	.short	0x0002
        /*001a*/ 	.short	0x0064
        /*001c*/ 	.short	0x0082
	.zero		2


//--------------------- .nv.info                  --------------------------
	.section	.nv.info,"",@"SHT_CUDA_INFO"
	.align	4


	//----- nvinfo : EIATTR_REGCOUNT
	.align		4
        /*0000*/ 	.byte	0x04, 0x2f
        /*0002*/ 	.short	(.L_1 - .L_0)
	.align		4
.L_0:
        /*0004*/ 	.word	index@(_Z3fooPfS_S_)
        /*0008*/ 	.word	0x0000000e


	//----- nvinfo : EIATTR_FRAME_SIZE
	.align		4
.L_1:
        /*000c*/ 	.byte	0x04, 0x11
        /*000e*/ 	.short	(.L_3 - .L_2)
	.align		4
.L_2:
        /*0010*/ 	.word	index@(_Z3fooPfS_S_)
        /*0014*/ 	.word	0x00000000


	//----- nvinfo : EIATTR_MIN_STACK_SIZE
	.align		4
.L_3:
        /*0018*/ 	.byte	0x04, 0x12
        /*001a*/ 	.short	(.L_5 - .L_4)
	.align		4
.L_4:
        /*001c*/ 	.word	index@(_Z3fooPfS_S_)
        /*0020*/ 	.word	0x00000000
.L_5:


//--------------------- .nv.compat                --------------------------
	.section	.nv.compat,"",@"SHT_CUDA_COMPAT_INFO"
	.align	4
        /*0000*/ 	.byte	0x02, 0x09, 0x00, 0x00, 0x02, 0x02, 0x01, 0x00, 0x02, 0x05, 0x05, 0x00, 0x03, 0x07, 0x01, 0x01
        /*0010*/ 	.byte	0x02, 0x03, 0x00, 0x00, 0x02, 0x06, 0x01, 0x00, 0x04, 0x0b, 0x08, 0x00, 0x09, 0x00, 0x00, 0x00
        /*0020*/ 	.byte	0x00, 0x00, 0x00, 0x00


//--------------------- .nv.info._Z3fooPfS_S_     --------------------------
	.section	.nv.info._Z3fooPfS_S_,"",@"SHT_CUDA_INFO"
	.sectionflags	@""
	.align	4


	//----- nvinfo : EIATTR_CUDA_API_VERSION
	.align		4
        /*0000*/ 	.byte	0x04, 0x37
        /*0002*/ 	.short	(.L_7 - .L_6)
.L_6:
        /*0004*/ 	.word	0x00000082


	//----- nvinfo : EIATTR_KPARAM_INFO
	.align		4
.L_7:
        /*0008*/ 	.byte	0x04, 0x17
        /*000a*/ 	.short	(.L_9 - .L_8)
.L_8:
        /*000c*/ 	.word	0x00000000
        /*0010*/ 	.short	0x0002
        /*0012*/ 	.short	0x0010
        /*0014*/ 	.byte	0x00, 0xf5, 0x21, 0x00


	//----- nvinfo : EIATTR_KPARAM_INFO
	.align		4
.L_9:
        /*0018*/ 	.byte	0x04, 0x17
        /*001a*/ 	.short	(.L_11 - .L_10)
.L_10:
        /*001c*/ 	.word	0x00000000
        /*0020*/ 	.short	0x0001
        /*0022*/ 	.short	0x0008
        /*0024*/ 	.byte	0x00, 0xf5, 0x21, 0x00


	//----- nvinfo : EIATTR_KPARAM_INFO
	.align		4
.L_11:
        /*0028*/ 	.byte	0x04, 0x17
        /*002a*/ 	.short	(.L_13 - .L_12)
.L_12:
        /*002c*/ 	.word	0x00000000
        /*0030*/ 	.short	0x0000
        /*0032*/ 	.short	0x0000
        /*0034*/ 	.byte	0x00, 0xf5, 0x21, 0x00


	//----- nvinfo : EIATTR_SPARSE_MMA_MASK
	.align		4
.L_13:
        /*0038*/ 	.byte	0x03, 0x50
        /*003a*/ 	.short	0x0000


	//----- nvinfo : EIATTR_MAXREG_COUNT
	.align		4
        /*003c*/ 	.byte	0x03, 0x1b
        /*003e*/ 	.short	0x00ff


	//----- nvinfo : EIATTR_MERCURY_ISA_VERSION
	.align		4
        /*0040*/ 	.byte	0x03, 0x5f
        /*0042*/ 	.short	0x0101


	//----- nvinfo : EIATTR_VRC_CTA_INIT_COUNT
	.align		4
        /*0044*/ 	.byte	0x02, 0x4a
	.zero		1
	.zero		1


	//----- nvinfo : EIATTR_EXIT_INSTR_OFFSETS
	.align		4
        /*0048*/ 	.byte	0x04, 0x1c
        /*004a*/ 	.short	(.L_15 - .L_14)


	//   ....[0]....
.L_14:
        /*004c*/ 	.word	0x00000060


	//   ....[1]....
        /*0050*/ 	.word	0x00000240


	//----- nvinfo : EIATTR_CBANK_PARAM_SIZE
	.align		4
.L_15:
        /*0054*/ 	.byte	0x03, 0x19
        /*0056*/ 	.short	0x0018


	//----- nvinfo : EIATTR_PARAM_CBANK
	.align		4
        /*0058*/ 	.byte	0x04, 0x0a
        /*005a*/ 	.short	(.L_17 - .L_16)
	.align		4
.L_16:
        /*005c*/ 	.word	index@(.nv.constant0._Z3fooPfS_S_)
        /*0060*/ 	.short	0x0380
        /*0062*/ 	.short	0x0018


	//----- nvinfo : EIATTR_SW_WAR
	.align		4
.L_17:
        /*0064*/ 	.byte	0x04, 0x36
        /*0066*/ 	.short	(.L_19 - .L_18)
.L_18:
        /*0068*/ 	.word	0x00000008
.L_19:


//--------------------- .nv.callgraph             --------------------------
	.section	.nv.callgraph,"",@"SHT_CUDA_CALLGRAPH"
	.align	4
	.sectionentsize	8
	.align		4
        /*0000*/ 	.word	0x00000000
	.align		4
        /*0004*/ 	.word	0xffffffff
	.align		4
        /*0008*/ 	.word	0x00000000
	.align		4
        /*000c*/ 	.word	0xfffffffe
	.align		4
        /*0010*/ 	.word	0x00000000
	.align		4
        /*0014*/ 	.word	0xfffffffd
	.align		4
        /*0018*/ 	.word	0x00000000
	.align		4
        /*001c*/ 	.word	0xfffffffc


//--------------------- .text._Z3fooPfS_S_        --------------------------
	.section	.text._Z3fooPfS_S_,"ax",@progbits
	.align	128
        .global         _Z3fooPfS_S_
        .type           _Z3fooPfS_S_,@function
        .size           _Z3fooPfS_S_,(.L_x_1 - _Z3fooPfS_S_)
        .other          _Z3fooPfS_S_,@"STO_CUDA_ENTRY STV_DEFAULT"
_Z3fooPfS_S_:
.text._Z3fooPfS_S_:
[----:B------:R-:W-:Y:S01]  /*0000*/  LDC R1, c[0x0][0x37c] ;  /* 0x0000df00ff017b82 */ /* 0x000fe20000000800 */
[----:B------:R-:W0:Y:S01]  /*0010*/  S2R R0, SR_CTAID.X ;  /* 0x0000000000007919 */ /* 0x000e220000002500 */
[----:B------:R-:W0:Y:S01]  /*0020*/  LDCU UR4, c[0x0][0x360] ;  /* 0x00006c00ff0477ac */ /* 0x000e220008000800 */
[----:B------:R-:W0:Y:S02]  /*0030*/  S2R R3, SR_TID.X ;  /* 0x0000000000037919 */ /* 0x000e240000002100 */
[----:B0-----:R-:W-:-:S05]  /*0040*/  IMAD R0, R0, UR4, R3 ;  /* 0x0000000400007c24 */ /* 0x001fca000f8e0203 */
[----:B------:R-:W-:-:S13]  /*0050*/  ISETP.GT.U32.AND P0, PT, R0, 0x1f, PT ;  /* 0x0000001f0000780c */ /* 0x000fda0003f04070 */
[----:B------:R-:W-:Y:S05]  /*0060*/  @P0 EXIT ;  /* 0x000000000000094d */ /* 0x000fea0003800000 */
[----:B------:R-:W0:Y:S01]  /*0070*/  LDC.64 R2, c[0x0][0x380] ;  /* 0x0000e000ff027b82 */ /* 0x000e220000000a00 */
[----:B------:R-:W1:Y:S01]  /*0080*/  LDCU.64 UR4, c[0x0][0x358] ;  /* 0x00006b00ff0477ac */ /* 0x000e620008000a00 */
[----:B------:R-:W-:-:S06]  /*0090*/  SHF.L.U32 R9, R0, 0xa, RZ ;  /* 0x0000000a00097819 */ /* 0x000fcc00000006ff */
[----:B------:R-:W2:Y:S08]  /*00a0*/  LDC.64 R4, c[0x0][0x388] ;  /* 0x0000e200ff047b82 */ /* 0x000eb00000000a00 */
[----:B------:R-:W3:Y:S01]  /*00b0*/  LDC.64 R6, c[0x0][0x390] ;  /* 0x0000e400ff067b82 */ /* 0x000ee20000000a00 */
[----:B0-----:R-:W-:-:S05]  /*00c0*/  IMAD.WIDE.U32 R2, R9, 0x4, R2 ;  /* 0x0000000409027825 */ /* 0x001fca00078e0002 */
[----:B------:R-:W-:Y:S01]  /*00d0*/  CCTL.E.PF2 [R2] ;  /* 0x000000000200798f */ /* 0x000fe20000800100 */
[----:B--2---:R-:W-:-:S05]  /*00e0*/  IMAD.WIDE.U32 R4, R9, 0x4, R4 ;  /* 0x0000000409047825 */ /* 0x004fca00078e0004 */
[----:B------:R-:W-:Y:S01]  /*00f0*/  CCTL.E.PF2 [R4] ;  /* 0x000000000400798f */ /* 0x000fe20000800100 */
[----:B---3--:R-:W-:-:S05]  /*0100*/  IMAD.WIDE.U32 R6, R9, 0x4, R6 ;  /* 0x0000000409067825 */ /* 0x008fca00078e0006 */
[----:B------:R-:W-:Y:S04]  /*0110*/  CCTL.E.PF2 [R6] ;  /* 0x000000000600798f */ /* 0x000fe80000800100 */
[----:B-1----:R-:W2:Y:S04]  /*0120*/  LDG.E R0, desc[UR4][R2.64] ;  /* 0x0000000402007981 */ /* 0x002ea8000c1e1900 */
[----:B------:R-:W2:Y:S02]  /*0130*/  LDG.E R9, desc[UR4][R4.64] ;  /* 0x0000000404097981 */ /* 0x000ea4000c1e1900 */
[----:B--2---:R-:W-:-:S05]  /*0140*/  FADD R9, R0, R9 ;  /* 0x0000000900097221 */ /* 0x004fca0000000000 */
[----:B------:R0:W-:Y:S04]  /*0150*/  STG.E desc[UR4][R6.64], R9 ;  /* 0x0000000906007986 */ /* 0x0001e8000c101904 */
[----:B------:R-:W-:Y:S04]  /*0160*/  CCTL.E.PF2 [R2+0x20000] ;  /* 0x000200000200798f */ /* 0x000fe80000800100 */
[----:B------:R-:W-:Y:S04]  /*0170*/  CCTL.E.PF2 [R4+0x20000] ;  /* 0x000200000400798f */ /* 0x000fe80000800100 */
[----:B------:R-:W-:Y:S04]  /*0180*/  CCTL.E.PF2 [R6+0x20000] ;  /* 0x000200000600798f */ /* 0x000fe80000800100 */
[----:B------:R-:W2:Y:S04]  /*0190*/  LDG.E R0, desc[UR4][R2.64+0x20000] ;  /* 0x0200000402007981 */ /* 0x000ea8000c1e1900 */
[----:B------:R-:W2:Y:S02]  /*01a0*/  LDG.E R11, desc[UR4][R4.64+0x20000] ;  /* 0x02000004040b7981 */ /* 0x000ea4000c1e1900 */
[----:B--2---:R-:W-:-:S05]  /*01b0*/  FADD R11, R0, R11 ;  /* 0x0000000b000b7221 */ /* 0x004fca0000000000 */
[----:B------:R-:W-:Y:S04]  /*01c0*/  STG.E desc[UR4][R6.64+0x20000], R11 ;  /* 0x0200000b06007986 */ /* 0x000fe8000c101904 */
[----:B------:R-:W-:Y:S04]  /*01d0*/  CCTL.E.PF2 [R2+0x40000] ;  /* 0x000400000200798f */ /* 0x000fe80000800100 */
[----:B------:R-:W-:Y:S04]  /*01e0*/  CCTL.E.PF2 [R4+0x40000] ;  /* 0x000400000400798f */ /* 0x000fe80000800100 */
[----:B------:R-:W-:Y:S04]  /*01f0*/  CCTL.E.PF2 [R6+0x40000] ;  /* 0x000400000600798f */ /* 0x000fe80000800100 */
[----:B------:R-:W2:Y:S04]  /*0200*/  LDG.E R0, desc[UR4][R2.64+0x40000] ;  /* 0x0400000402007981 */ /* 0x000ea8000c1e1900 */
[----:B0-----:R-:W2:Y:S02]  /*0210*/  LDG.E R9, desc[UR4][R4.64+0x40000] ;  /* 0x0400000404097981 */ /* 0x001ea4000c1e1900 */
[----:B--2---:R-:W-:-:S05]  /*0220*/  FADD R9, R0, R9 ;  /* 0x0000000900097221 */ /* 0x004fca0000000000 */
[----:B------:R-:W-:Y:S01]  /*0230*/  STG.E desc[UR4][R6.64+0x40000], R9 ;  /* 0x0400000906007986 */ /* 0x000fe2000c101904 */
[----:B------:R-:W-:Y:S05]  /*0240*/  EXIT ;  /* 0x000000000000794d */ /* 0x000fea0003800000 */
.L_x_0:
[----:B------:R-:W-:-:S00]  /*0250*/  BRA `(.L_x_0) ;  /* 0xfffffffc00fc7947 */ /* 0x000fc0000383ffff */
[----:B------:R-:W-:-:S00]  /*0260*/  NOP ;  /* 0x0000000000007918 */ /* 0x000fc00000000000 */
        /* <DEDUP_REMOVED lines=9> */
.L_x_1:


//--------------------- .nv.shared.reserved.0     --------------------------
	.section	.nv.shared.reserved.0,"aw",@nobits
	.weak		__nv_reservedSMEM_offset_0_alias
	.size		__nv_reservedSMEM_offset_0_alias, 0, 64
	.other		__nv_reservedSMEM_offset_0_alias,@"STO_CUDA_RESERVED_SHARED STV_DEFAULT"
__nv_reservedSMEM_offset_0_alias:
	.zero		0
	.zero		64


//--------------------- .nv.constant0._Z3fooPfS_S_ --------------------------
	.section	.nv.constant0._Z3fooPfS_S_,"a",@progbits
	.sectionflags	@""
	.align	4
.nv.constant0._Z3fooPfS_S_:
	.zero		920


//--------------------- SYMBOLS --------------------------

	.type		.nv.reservedSmem.offset0,@object
	.size		.nv.reservedSmem.offset0,0x4
